//
// Generated by NVIDIA NVVM Compiler
//
// Compiler Build ID: CL-36424714
// Cuda compilation tools, release 13.0, V13.0.88
// Based on NVVM 20.0.0
//

.version 9.0
.target sm_100
.address_size 64


.entry _Z12sumOfSquaresPiS_Pl(
	.param .u64 .ptr .align 1 _Z12sumOfSquaresPiS_Pl_param_0,
	.param .u64 .ptr .align 1 _Z12sumOfSquaresPiS_Pl_param_1,
	.param .u64 .ptr .align 1 _Z12sumOfSquaresPiS_Pl_param_2
)
{
	.reg .pred 	%p<12>;
	.reg .b32 	%r<115>;
	.reg .b64 	%rd<28>;

	ld.param.u64 	%rd10, [_Z12sumOfSquaresPiS_Pl_param_0];
	ld.param.u64 	%rd9, [_Z12sumOfSquaresPiS_Pl_param_1];
	ld.param.u64 	%rd11, [_Z12sumOfSquaresPiS_Pl_param_2];
	cvta.to.global.u64 	%rd1, %rd10;
	cvta.to.global.u64 	%rd12, %rd11;
	mov.u32 	%r1, %tid.x;
	mov.u32 	%r2, %ctaid.x;
	setp.ne.s32 	%p1, %r1, 0;
	mul.wide.u32 	%rd13, %r2, 8;
	add.s64 	%rd2, %rd12, %rd13;
	@%p1 bra 	$L__BB0_2;
	// begin inline asm
	mov.u64 	%rd14, %clock64;
	// end inline asm
	st.global.u64 	[%rd2], %rd14;
$L__BB0_2:
	shl.b32 	%r35, %r2, 8;
	add.s32 	%r3, %r35, %r1;
	setp.gt.u32 	%p2, %r3, 1048575;
	mov.b32 	%r114, 0;
	@%p2 bra 	$L__BB0_15;
	max.u32 	%r38, %r3, 1040384;
	sub.s32 	%r39, %r38, %r3;
	add.s32 	%r40, %r39, 8191;
	shr.u32 	%r41, %r40, 13;
	add.s32 	%r4, %r41, 1;
	and.b32  	%r5, %r4, 15;
	setp.lt.u32 	%p3, %r40, 122880;
	mov.b32 	%r114, 0;
	mov.u32 	%r104, %r3;
	@%p3 bra 	$L__BB0_6;
	and.b32  	%r43, %r4, 1048560;
	neg.s32 	%r100, %r43;
	mul.wide.u32 	%rd15, %r3, 4;
	add.s64 	%rd16, %rd15, %rd1;
	add.s64 	%rd26, %rd16, 262144;
	mov.b32 	%r114, 0;
	mov.u32 	%r104, %r3;
$L__BB0_5:
	.pragma "nounroll";
	ld.global.u32 	%r44, [%rd26+-262144];
	mad.lo.s32 	%r45, %r44, %r44, %r114;
	ld.global.u32 	%r46, [%rd26+-229376];
	mad.lo.s32 	%r47, %r46, %r46, %r45;
	ld.global.u32 	%r48, [%rd26+-196608];
	mad.lo.s32 	%r49, %r48, %r48, %r47;
	ld.global.u32 	%r50, [%rd26+-163840];
	mad.lo.s32 	%r51, %r50, %r50, %r49;
	ld.global.u32 	%r52, [%rd26+-131072];
	mad.lo.s32 	%r53, %r52, %r52, %r51;
	ld.global.u32 	%r54, [%rd26+-98304];
	mad.lo.s32 	%r55, %r54, %r54, %r53;
	ld.global.u32 	%r56, [%rd26+-65536];
	mad.lo.s32 	%r57, %r56, %r56, %r55;
	ld.global.u32 	%r58, [%rd26+-32768];
	mad.lo.s32 	%r59, %r58, %r58, %r57;
	ld.global.u32 	%r60, [%rd26];
	mad.lo.s32 	%r61, %r60, %r60, %r59;
	ld.global.u32 	%r62, [%rd26+32768];
	mad.lo.s32 	%r63, %r62, %r62, %r61;
	ld.global.u32 	%r64, [%rd26+65536];
	mad.lo.s32 	%r65, %r64, %r64, %r63;
	ld.global.u32 	%r66, [%rd26+98304];
	mad.lo.s32 	%r67, %r66, %r66, %r65;
	ld.global.u32 	%r68, [%rd26+131072];
	mad.lo.s32 	%r69, %r68, %r68, %r67;
	ld.global.u32 	%r70, [%rd26+163840];
	mad.lo.s32 	%r71, %r70, %r70, %r69;
	ld.global.u32 	%r72, [%rd26+196608];
	mad.lo.s32 	%r73, %r72, %r72, %r71;
	ld.global.u32 	%r74, [%rd26+229376];
	mad.lo.s32 	%r114, %r74, %r74, %r73;
	add.s32 	%r104, %r104, 131072;
	add.s32 	%r100, %r100, 16;
	add.s64 	%rd26, %rd26, 524288;
	setp.ne.s32 	%p4, %r100, 0;
	@%p4 bra 	$L__BB0_5;
$L__BB0_6:
	setp.eq.s32 	%p5, %r5, 0;
	@%p5 bra 	$L__BB0_15;
	and.b32  	%r16, %r4, 7;
	setp.lt.u32 	%p6, %r5, 8;
	@%p6 bra 	$L__BB0_9;
	mul.wide.u32 	%rd17, %r104, 4;
	add.s64 	%rd18, %rd1, %rd17;
	ld.global.u32 	%r76, [%rd18];
	mad.lo.s32 	%r77, %r76, %r76, %r114;
	ld.global.u32 	%r78, [%rd18+32768];
	mad.lo.s32 	%r79, %r78, %r78, %r77;
	ld.global.u32 	%r80, [%rd18+65536];
	mad.lo.s32 	%r81, %r80, %r80, %r79;
	ld.global.u32 	%r82, [%rd18+98304];
	mad.lo.s32 	%r83, %r82, %r82, %r81;
	ld.global.u32 	%r84, [%rd18+131072];
	mad.lo.s32 	%r85, %r84, %r84, %r83;
	ld.global.u32 	%r86, [%rd18+163840];
	mad.lo.s32 	%r87, %r86, %r86, %r85;
	ld.global.u32 	%r88, [%rd18+196608];
	mad.lo.s32 	%r89, %r88, %r88, %r87;
	ld.global.u32 	%r90, [%rd18+229376];
	mad.lo.s32 	%r114, %r90, %r90, %r89;
	add.s32 	%r104, %r104, 65536;
$L__BB0_9:
	setp.eq.s32 	%p7, %r16, 0;
	@%p7 bra 	$L__BB0_15;
	and.b32  	%r22, %r4, 3;
	setp.lt.u32 	%p8, %r16, 4;
	@%p8 bra 	$L__BB0_12;
	mul.wide.u32 	%rd19, %r104, 4;
	add.s64 	%rd20, %rd1, %rd19;
	ld.global.u32 	%r92, [%rd20];
	mad.lo.s32 	%r93, %r92, %r92, %r114;
	ld.global.u32 	%r94, [%rd20+32768];
	mad.lo.s32 	%r95, %r94, %r94, %r93;
	ld.global.u32 	%r96, [%rd20+65536];
	mad.lo.s32 	%r97, %r96, %r96, %r95;
	ld.global.u32 	%r98, [%rd20+98304];
	mad.lo.s32 	%r114, %r98, %r98, %r97;
	add.s32 	%r104, %r104, 32768;
$L__BB0_12:
	setp.eq.s32 	%p9, %r22, 0;
	@%p9 bra 	$L__BB0_15;
	mul.wide.u32 	%rd21, %r104, 4;
	add.s64 	%rd27, %rd1, %rd21;
	neg.s32 	%r112, %r22;
$L__BB0_14:
	.pragma "nounroll";
	ld.global.u32 	%r99, [%rd27];
	mad.lo.s32 	%r114, %r99, %r99, %r114;
	add.s64 	%rd27, %rd27, 32768;
	add.s32 	%r112, %r112, 1;
	setp.ne.s32 	%p10, %r112, 0;
	@%p10 bra 	$L__BB0_14;
$L__BB0_15:
	setp.ne.s32 	%p11, %r1, 0;
	cvta.to.global.u64 	%rd22, %rd9;
	mul.wide.u32 	%rd23, %r3, 4;
	add.s64 	%rd24, %rd22, %rd23;
	st.global.u32 	[%rd24], %r114;
	@%p11 bra 	$L__BB0_17;
	// begin inline asm
	mov.u64 	%rd25, %clock64;
	// end inline asm
	st.global.u64 	[%rd2+256], %rd25;
$L__BB0_17:
	ret;

}


// ===== COMPILED SASS (sm_100) =====

	.target	sm_100

	.elftype	@"ET_EXEC"


//--------------------- .note.nv.tkinfo           --------------------------
	.section	.note.nv.tkinfo,"",@"SHT_NOTE"
	.sectionflags	@"SHF_NOTE_NV_TKINFO"
	.tkinfo
        /*0018*/ 	.word	0x00000002
        /*0030*/ 	.string	""
        /*0030*/ 	.string	"ptxas"
        /*0030*/ 	.string	"Cuda compilation tools, release 13.0, V13.0.88"
        /*0030*/ 	.string	"Build cuda_13.0.r13.0/compiler.36424714_0"
        /*0030*/ 	.string	"-arch sm_100 -m 64 "



//--------------------- .note.nv.cuinfo           --------------------------
	.section	.note.nv.cuinfo,"",@"SHT_NOTE"
	.sectionflags	@"SHF_NOTE_NV_CUINFO"
        /*0018*/ 	.short	0x0002
        /*001a*/ 	.short	0x0064
        /*001c*/ 	.short	0x0082
	.zero		2


//--------------------- .nv.info                  --------------------------
	.section	.nv.info,"",@"SHT_CUDA_INFO"
	.align	4


	//----- nvinfo : EIATTR_REGCOUNT
	.align		4
        /*0000*/ 	.byte	0x04, 0x2f
        /*0002*/ 	.short	(.L_1 - .L_0)
	.align		4
.L_0:
        /*0004*/ 	.word	index@(_Z12sumOfSquaresPiS_Pl)
        /*0008*/ 	.word	0x00000020


	//----- nvinfo : EIATTR_FRAME_SIZE
	.align		4
.L_1:
        /*000c*/ 	.byte	0x04, 0x11
        /*000e*/ 	.short	(.L_3 - .L_2)
	.align		4
.L_2:
        /*0010*/ 	.word	index@(_Z12sumOfSquaresPiS_Pl)
        /*0014*/ 	.word	0x00000000


	//----- nvinfo : EIATTR_MIN_STACK_SIZE
	.align		4
.L_3:
        /*0018*/ 	.byte	0x04, 0x12
        /*001a*/ 	.short	(.L_5 - .L_4)
	.align		4
.L_4:
        /*001c*/ 	.word	index@(_Z12sumOfSquaresPiS_Pl)
        /*0020*/ 	.word	0x00000000
.L_5:


//--------------------- .nv.compat                --------------------------
	.section	.nv.compat,"",@"SHT_CUDA_COMPAT_INFO"
	.align	4
        /*0000*/ 	.byte	0x02, 0x09, 0x00, 0x00, 0x02, 0x02, 0x01, 0x00, 0x02, 0x05, 0x05, 0x00, 0x03, 0x07, 0x01, 0x01
        /*0010*/ 	.byte	0x02, 0x03, 0x00, 0x00, 0x02, 0x06, 0x01, 0x00, 0x04, 0x0b, 0x08, 0x00, 0x09, 0x00, 0x00, 0x00
        /*0020*/ 	.byte	0x00, 0x00, 0x00, 0x00


//--------------------- .nv.info._Z12sumOfSquaresPiS_Pl --------------------------
	.section	.nv.info._Z12sumOfSquaresPiS_Pl,"",@"SHT_CUDA_INFO"
	.sectionflags	@""
	.align	4


	//----- nvinfo : EIATTR_CUDA_API_VERSION
	.align		4
        /*0000*/ 	.byte	0x04, 0x37
        /*0002*/ 	.short	(.L_7 - .L_6)
.L_6:
        /*0004*/ 	.word	0x00000082


	//----- nvinfo : EIATTR_KPARAM_INFO
	.align		4
.L_7:
        /*0008*/ 	.byte	0x04, 0x17
        /*000a*/ 	.short	(.L_9 - .L_8)
.L_8:
        /*000c*/ 	.word	0x00000000
        /*0010*/ 	.short	0x0002
        /*0012*/ 	.short	0x0010
        /*0014*/ 	.byte	0x00, 0xf5, 0x21, 0x00


	//----- nvinfo : EIATTR_KPARAM_INFO
	.align		4
.L_9:
        /*0018*/ 	.byte	0x04, 0x17
        /*001a*/ 	.short	(.L_11 - .L_10)
.L_10:
        /*001c*/ 	.word	0x00000000
        /*0020*/ 	.short	0x0001
        /*0022*/ 	.short	0x0008
        /*0024*/ 	.byte	0x00, 0xf5, 0x21, 0x00


	//----- nvinfo : EIATTR_KPARAM_INFO
	.align		4
.L_11:
        /*0028*/ 	.byte	0x04, 0x17
        /*002a*/ 	.short	(.L_13 - .L_12)
.L_12:
        /*002c*/ 	.word	0x00000000
        /*0030*/ 	.short	0x0000
        /*0032*/ 	.short	0x0000
        /*0034*/ 	.byte	0x00, 0xf5, 0x21, 0x00


	//----- nvinfo : EIATTR_SPARSE_MMA_MASK
	.align		4
.L_13:
        /*0038*/ 	.byte	0x03, 0x50
        /*003a*/ 	.short	0x0000


	//----- nvinfo : EIATTR_MAXREG_COUNT
	.align		4
        /*003c*/ 	.byte	0x03, 0x1b
        /*003e*/ 	.short	0x00ff


	//----- nvinfo : EIATTR_MERCURY_ISA_VERSION
	.align		4
        /*0040*/ 	.byte	0x03, 0x5f
        /*0042*/ 	.short	0x0101


	//----- nvinfo : EIATTR_VRC_CTA_INIT_COUNT
	.align		4
        /*0044*/ 	.byte	0x02, 0x4a
	.zero		1
	.zero		1


	//----- nvinfo : EIATTR_EXIT_INSTR_OFFSETS
	.align		4
        /*0048*/ 	.byte	0x04, 0x1c
        /*004a*/ 	.short	(.L_15 - .L_14)


	//   ....[0]....
.L_14:
        /*004c*/ 	.word	0x00000840


	//   ....[1]....
        /*0050*/ 	.word	0x00000870


	//----- nvinfo : EIATTR_CRS_STACK_SIZE
	.align		4
.L_15:
        /*0054*/ 	.byte	0x04, 0x1e
        /*0056*/ 	.short	(.L_17 - .L_16)
.L_16:
        /*0058*/ 	.word	0x00000000


	//----- nvinfo : EIATTR_CBANK_PARAM_SIZE
	.align		4
.L_17:
        /*005c*/ 	.byte	0x03, 0x19
        /*005e*/ 	.short	0x0018


	//----- nvinfo : EIATTR_PARAM_CBANK
	.align		4
        /*0060*/ 	.byte	0x04, 0x0a
        /*0062*/ 	.short	(.L_19 - .L_18)
	.align		4
.L_18:
        /*0064*/ 	.word	index@(.nv.constant0._Z12sumOfSquaresPiS_Pl)
        /*0068*/ 	.short	0x0380
        /*006a*/ 	.short	0x0018


	//----- nvinfo : EIATTR_SW_WAR
	.align		4
.L_19:
        /*006c*/ 	.byte	0x04, 0x36
        /*006e*/ 	.short	(.L_21 - .L_20)
.L_20:
        /*0070*/ 	.word	0x00000008
.L_21:


//--------------------- .nv.callgraph             --------------------------
	.section	.nv.callgraph,"",@"SHT_CUDA_CALLGRAPH"
	.align	4
	.sectionentsize	8
	.align		4
        /*0000*/ 	.word	0x00000000
	.align		4
        /*0004*/ 	.word	0xffffffff
	.align		4
        /*0008*/ 	.word	0x00000000
	.align		4
        /*000c*/ 	.word	0xfffffffe
	.align		4
        /*0010*/ 	.word	0x00000000
	.align		4
        /*0014*/ 	.word	0xfffffffd
	.align		4
        /*0018*/ 	.word	0x00000000
	.align		4
        /*001c*/ 	.word	0xfffffffc


//--------------------- .text._Z12sumOfSquaresPiS_Pl --------------------------
	.section	.text._Z12sumOfSquaresPiS_Pl,"ax",@progbits
	.align	128
.text._Z12sumOfSquaresPiS_Pl:
        .type           _Z12sumOfSquaresPiS_Pl,@function
        .size           _Z12sumOfSquaresPiS_Pl,(.L_x_11 - _Z12sumOfSquaresPiS_Pl)
        .other          _Z12sumOfSquaresPiS_Pl,@"STO_CUDA_ENTRY STV_DEFAULT"
_Z12sumOfSquaresPiS_Pl:
[----:B------:R-:W-:Y:S01]  /*0000*/  LDC R1, c[0x0][0x37c] ;  /* 0x0000df00ff017b82 */ /* 0x000fe20000000800 */
[----:B------:R-:W0:Y:S07]  /*0010*/  S2R R6, SR_TID.X ;  /* 0x0000000000067919 */ /* 0x000e2e0000002100 */
[----:B------:R-:W1:Y:S01]  /*0020*/  LDC.64 R2, c[0x0][0x390] ;  /* 0x0000e400ff027b82 */ /* 0x000e620000000a00 */
[----:B------:R-:W2:Y:S01]  /*0030*/  LDCU.64 UR4, c[0x0][0x358] ;  /* 0x00006b00ff0477ac */ /* 0x000ea20008000a00 */
[----:B------:R-:W1:Y:S01]  /*0040*/  S2R R7, SR_CTAID.X ;  /* 0x0000000000077919 */ /* 0x000e620000002500 */
[----:B0-----:R-:W-:Y:S01]  /*0050*/  ISETP.NE.AND P0, PT, R6, RZ, PT ;  /* 0x000000ff0600720c */ /* 0x001fe20003f05270 */
[----:B-1----:R-:W-:-:S12]  /*0060*/  IMAD.WIDE.U32 R2, R7, 0x8, R2 ;  /* 0x0000000807027825 */ /* 0x002fd800078e0002 */
[----:B------:R-:W-:-:S05]  /*0070*/  @!P0 CS2R R4, SR_CLOCKLO ;  /* 0x0000000000048805 */ /* 0x000fca0000015000 */
[----:B--2---:R0:W-:Y:S01]  /*0080*/  @!P0 STG.E.64 desc[UR4][R2.64], R4 ;  /* 0x0000000402008986 */ /* 0x0041e2000c101b04 */
[----:B------:R-:W-:Y:S01]  /*0090*/  LEA R6, R7, R6, 0x8 ;  /* 0x0000000607067211 */ /* 0x000fe200078e40ff */
[----:B------:R-:W-:Y:S01]  /*00a0*/  BSSY.RECONVERGENT B0, `(.L_x_0) ;  /* 0x0000076000007945 */ /* 0x000fe20003800200 */
[----:B------:R-:W-:Y:S02]  /*00b0*/  HFMA2 R0, -RZ, RZ, 0, 0 ;  /* 0x00000000ff007431 */ /* 0x000fe400000001ff */
[----:B------:R-:W-:-:S13]  /*00c0*/  ISETP.GT.U32.AND P1, PT, R6, 0xfffff, PT ;  /* 0x000fffff0600780c */ /* 0x000fda0003f24070 */
[----:B0-----:R-:W-:Y:S05]  /*00d0*/  @P1 BRA `(.L_x_1) ;  /* 0x0000000400c81947 */ /* 0x001fea0003800000 */
[----:B------:R-:W-:Y:S01]  /*00e0*/  VIMNMX.U32 R5, PT, PT, R6, 0xfe000, !PT ;  /* 0x000fe00006057848 */ /* 0x000fe20007fe0000 */
[----:B------:R-:W-:Y:S01]  /*00f0*/  BSSY.RECONVERGENT B1, `(.L_x_2) ;  /* 0x0000037000017945 */ /* 0x000fe20003800200 */
[----:B------:R-:W-:Y:S02]  /*0100*/  MOV R0, RZ ;  /* 0x000000ff00007202 */ /* 0x000fe40000000f00 */
[----:B------:R-:W-:Y:S02]  /*0110*/  IADD3 R5, PT, PT, R5, 0x1fff, -R6 ;  /* 0x00001fff05057810 */ /* 0x000fe40007ffe806 */
[----:B------:R-:W-:Y:S02]  /*0120*/  MOV R7, R6 ;  /* 0x0000000600077202 */ /* 0x000fe40000000f00 */
[C---:B------:R-:W-:Y:S02]  /*0130*/  ISETP.GE.U32.AND P2, PT, R5.reuse, 0x1e000, PT ;  /* 0x0001e0000500780c */ /* 0x040fe40003f46070 */
[----:B------:R-:W-:-:S04]  /*0140*/  LEA.HI R8, R5, 0x1, RZ, 0x13 ;  /* 0x0000000105087811 */ /* 0x000fc800078f98ff */
[----:B------:R-:W-:-:S04]  /*0150*/  LOP3.LUT R22, R8, 0xf, RZ, 0xc0, !PT ;  /* 0x0000000f08167812 */ /* 0x000fc800078ec0ff */
[----:B------:R-:W-:-:S03]  /*0160*/  ISETP.NE.AND P1, PT, R22, RZ, PT ;  /* 0x000000ff1600720c */ /* 0x000fc60003f25270 */
[----:B------:R-:W-:Y:S10]  /*0170*/  @!P2 BRA `(.L_x_3) ;  /* 0x0000000000b8a947 */ /* 0x000ff40003800000 */
[----:B------:R-:W0:Y:S01]  /*0180*/  LDC.64 R4, c[0x0][0x380] ;  /* 0x0000e000ff047b82 */ /* 0x000e220000000a00 */
[----:B------:R-:W-:Y:S02]  /*0190*/  LOP3.LUT R9, R8, 0xffff0, RZ, 0xc0, !PT ;  /* 0x000ffff008097812 */ /* 0x000fe400078ec0ff */
[----:B------:R-:W-:Y:S02]  /*01a0*/  MOV R0, RZ ;  /* 0x000000ff00007202 */ /* 0x000fe40000000f00 */
[----:B------:R-:W-:Y:S02]  /*01b0*/  MOV R7, R6 ;  /* 0x0000000600077202 */ /* 0x000fe40000000f00 */
[----:B------:R-:W-:Y:S01]  /*01c0*/  IADD3 R9, PT, PT, -R9, RZ, RZ ;  /* 0x000000ff09097210 */ /* 0x000fe20007ffe1ff */
[----:B0-----:R-:W-:-:S03]  /*01d0*/  IMAD.WIDE.U32 R4, R6, 0x4, R4 ;  /* 0x0000000406047825 */ /* 0x001fc600078e0004 */
[----:B------:R-:W-:-:S04]  /*01e0*/  IADD3 R4, P2, PT, R4, 0x40000, RZ ;  /* 0x0004000004047810 */ /* 0x000fc80007f5e0ff */
[----:B------:R-:W-:-:S09]  /*01f0*/  IADD3.X R5, PT, PT, RZ, R5, RZ, P2, !PT ;  /* 0x00000005ff057210 */ /* 0x000fd200017fe4ff */
.L_x_4:
[----:B------:R-:W2:Y:S04]  /*0200*/  LDG.E R23, desc[UR4][R4.64+-0x40000] ;  /* 0xfc00000404177981 */ /* 0x000ea8000c1e1900 */
[----:B------:R-:W3:Y:S04]  /*0210*/  LDG.E R25, desc[UR4][R4.64+-0x38000] ;  /* 0xfc80000404197981 */ /* 0x000ee8000c1e1900 */
[----:B------:R-:W4:Y:S04]  /*0220*/  LDG.E R27, desc[UR4][R4.64+-0x30000] ;  /* 0xfd000004041b7981 */ /* 0x000f28000c1e1900 */
[----:B------:R-:W5:Y:S04]  /*0230*/  LDG.E R29, desc[UR4][R4.64+-0x28000] ;  /* 0xfd800004041d7981 */ /* 0x000f68000c1e1900 */
        /* <DEDUP_REMOVED lines=11> */
[----:B------:R0:W5:Y:S01]  /*02f0*/  LDG.E R11, desc[UR4][R4.64+0x38000] ;  /* 0x03800004040b7981 */ /* 0x000162000c1e1900 */
[----:B------:R-:W-:Y:S01]  /*0300*/  VIADD R9, R9, 0x10 ;  /* 0x0000001009097836 */ /* 0x000fe20000000000 */
[----:B------:R-:W-:-:S04]  /*0310*/  IADD3 R7, PT, PT, R7, 0x20000, RZ ;  /* 0x0002000007077810 */ /* 0x000fc80007ffe0ff */
[----:B------:R-:W-:Y:S02]  /*0320*/  ISETP.NE.AND P2, PT, R9, RZ, PT ;  /* 0x000000ff0900720c */ /* 0x000fe40003f45270 */
[----:B0-----:R-:W-:-:S04]  /*0330*/  IADD3 R4, P3, PT, R4, 0x80000, RZ ;  /* 0x0008000004047810 */ /* 0x001fc80007f7e0ff */
[----:B------:R-:W-:Y:S01]  /*0340*/  IADD3.X R5, PT, PT, RZ, R5, RZ, P3, !PT ;  /* 0x00000005ff057210 */ /* 0x000fe20001ffe4ff */
[----:B--2---:R-:W-:-:S04]  /*0350*/  IMAD R0, R23, R23, R0 ;  /* 0x0000001717007224 */ /* 0x004fc800078e0200 */
[----:B---3--:R-:W-:-:S04]  /*0360*/  IMAD R0, R25, R25, R0 ;  /* 0x0000001919007224 */ /* 0x008fc800078e0200 */
[----:B----4-:R-:W-:-:S04]  /*0370*/  IMAD R0, R27, R27, R0 ;  /* 0x0000001b1b007224 */ /* 0x010fc800078e0200 */
[----:B-----5:R-:W-:-:S04]  /*0380*/  IMAD R0, R29, R29, R0 ;  /* 0x0000001d1d007224 */ /* 0x020fc800078e0200 */
[----:B------:R-:W-:-:S04]  /*0390*/  IMAD R21, R21, R21, R0 ;  /* 0x0000001515157224 */ /* 0x000fc800078e0200 */
        /* <DEDUP_REMOVED lines=10> */
[----:B------:R-:W-:Y:S01]  /*0440*/  IMAD R0, R11, R11, R0 ;  /* 0x0000000b0b007224 */ /* 0x000fe200078e0200 */
[----:B------:R-:W-:Y:S06]  /*0450*/  @P2 BRA `(.L_x_4) ;  /* 0xfffffffc00682947 */ /* 0x000fec000383ffff */
.L_x_3:
[----:B------:R-:W-:Y:S05]  /*0460*/  BSYNC.RECONVERGENT B1 ;  /* 0x0000000000017941 */ /* 0x000fea0003800200 */
.L_x_2:
[----:B------:R-:W-:Y:S05]  /*0470*/  @!P1 BRA `(.L_x_1) ;  /* 0x0000000000e09947 */ /* 0x000fea0003800000 */
[----:B------:R-:W-:Y:S01]  /*0480*/  ISETP.GE.U32.AND P1, PT, R22, 0x8, PT ;  /* 0x000000081600780c */ /* 0x000fe20003f26070 */
[----:B------:R-:W-:Y:S01]  /*0490*/  BSSY.RECONVERGENT B1, `(.L_x_5) ;  /* 0x0000017000017945 */ /* 0x000fe20003800200 */
[----:B------:R-:W-:-:S04]  /*04a0*/  LOP3.LUT R10, R8, 0x7, RZ, 0xc0, !PT ;  /* 0x00000007080a7812 */ /* 0x000fc800078ec0ff */
[----:B------:R-:W-:-:S07]  /*04b0*/  ISETP.NE.AND P2, PT, R10, RZ, PT ;  /* 0x000000ff0a00720c */ /* 0x000fce0003f45270 */
[----:B------:R-:W-:Y:S06]  /*04c0*/  @!P1 BRA `(.L_x_6) ;  /* 0x00000000004c9947 */ /* 0x000fec0003800000 */
[----:B------:R-:W0:Y:S02]  /*04d0*/  LDC.64 R4, c[0x0][0x380] ;  /* 0x0000e000ff047b82 */ /* 0x000e240000000a00 */
[----:B0-----:R-:W-:-:S05]  /*04e0*/  IMAD.WIDE.U32 R4, R7, 0x4, R4 ;  /* 0x0000000407047825 */ /* 0x001fca00078e0004 */
[----:B------:R-:W2:Y:S04]  /*04f0*/  LDG.E R9, desc[UR4][R4.64] ;  /* 0x0000000404097981 */ /* 0x000ea8000c1e1900 */
[----:B------:R-:W3:Y:S04]  /*0500*/  LDG.E R11, desc[UR4][R4.64+0x8000] ;  /* 0x00800004040b7981 */ /* 0x000ee8000c1e1900 */
[----:B------:R-:W4:Y:S04]  /*0510*/  LDG.E R13, desc[UR4][R4.64+0x10000] ;  /* 0x01000004040d7981 */ /* 0x000f28000c1e1900 */
[----:B------:R-:W5:Y:S04]  /*0520*/  LDG.E R15, desc[UR4][R4.64+0x18000] ;  /* 0x01800004040f7981 */ /* 0x000f68000c1e1900 */
[----:B------:R-:W5:Y:S04]  /*0530*/  LDG.E R17, desc[UR4][R4.64+0x20000] ;  /* 0x0200000404117981 */ /* 0x000f68000c1e1900 */
[----:B------:R-:W5:Y:S04]  /*0540*/  LDG.E R19, desc[UR4][R4.64+0x28000] ;  /* 0x0280000404137981 */ /* 0x000f68000c1e1900 */
[----:B------:R-:W5:Y:S04]  /*0550*/  LDG.E R21, desc[UR4][R4.64+0x30000] ;  /* 0x0300000404157981 */ /* 0x000f68000c1e1900 */
[----:B------:R-:W5:Y:S01]  /*0560*/  LDG.E R23, desc[UR4][R4.64+0x38000] ;  /* 0x0380000404177981 */ /* 0x000f62000c1e1900 */
[----:B------:R-:W-:Y:S01]  /*0570*/  IADD3 R7, PT, PT, R7, 0x10000, RZ ;  /* 0x0001000007077810 */ /* 0x000fe20007ffe0ff */
[----:B--2---:R-:W-:-:S04]  /*0580*/  IMAD R0, R9, R9, R0 ;  /* 0x0000000909007224 */ /* 0x004fc800078e0200 */
[----:B---3--:R-:W-:-:S04]  /*0590*/  IMAD R0, R11, R11, R0 ;  /* 0x0000000b0b007224 */ /* 0x008fc800078e0200 */
[----:B----4-:R-:W-:-:S04]  /*05a0*/  IMAD R0, R13, R13, R0 ;  /* 0x0000000d0d007224 */ /* 0x010fc800078e0200 */
[----:B-----5:R-:W-:-:S04]  /*05b0*/  IMAD R0, R15, R15, R0 ;  /* 0x0000000f0f007224 */ /* 0x020fc800078e0200 */
[----:B------:R-:W-:-:S04]  /*05c0*/  IMAD R0, R17, R17, R0 ;  /* 0x0000001111007224 */ /* 0x000fc800078e0200 */
[----:B------:R-:W-:-:S04]  /*05d0*/  IMAD R0, R19, R19, R0 ;  /* 0x0000001313007224 */ /* 0x000fc800078e0200 */
[----:B------:R-:W-:-:S04]  /*05e0*/  IMAD R0, R21, R21, R0 ;  /* 0x0000001515007224 */ /* 0x000fc800078e0200 */
[----:B------:R-:W-:-:S07]  /*05f0*/  IMAD R0, R23, R23, R0 ;  /* 0x0000001717007224 */ /* 0x000fce00078e0200 */
.L_x_6:
[----:B------:R-:W-:Y:S05]  /*0600*/  BSYNC.RECONVERGENT B1 ;  /* 0x0000000000017941 */ /* 0x000fea0003800200 */
.L_x_5:
        /* <DEDUP_REMOVED lines=11> */
[----:B------:R-:W5:Y:S01]  /*06c0*/  LDG.E R15, desc[UR4][R4.64+0x18000] ;  /* 0x01800004040f7981 */ /* 0x000f62000c1e1900 */
[----:B------:R-:W-:Y:S01]  /*06d0*/  IADD3 R7, PT, PT, R7, 0x8000, RZ ;  /* 0x0000800007077810 */ /* 0x000fe20007ffe0ff */
[----:B--2---:R-:W-:-:S04]  /*06e0*/  IMAD R0, R9, R9, R0 ;  /* 0x0000000909007224 */ /* 0x004fc800078e0200 */
[----:B---3--:R-:W-:-:S04]  /*06f0*/  IMAD R0, R11, R11, R0 ;  /* 0x0000000b0b007224 */ /* 0x008fc800078e0200 */
[----:B----4-:R-:W-:-:S04]  /*0700*/  IMAD R0, R13, R13, R0 ;  /* 0x0000000d0d007224 */ /* 0x010fc800078e0200 */
[----:B-----5:R-:W-:-:S07]  /*0710*/  IMAD R0, R15, R15, R0 ;  /* 0x0000000f0f007224 */ /* 0x020fce00078e0200 */
.L_x_8:
[----:B------:R-:W-:Y:S05]  /*0720*/  BSYNC.RECONVERGENT B1 ;  /* 0x0000000000017941 */ /* 0x000fea0003800200 */
.L_x_7:
[----:B------:R-:W-:Y:S05]  /*0730*/  @!P2 BRA `(.L_x_1) ;  /* 0x000000000030a947 */ /* 0x000fea0003800000 */
[----:B------:R-:W0:Y:S01]  /*0740*/  LDC.64 R4, c[0x0][0x380] ;  /* 0x0000e000ff047b82 */ /* 0x000e220000000a00 */
[----:B------:R-:W-:Y:S02]  /*0750*/  IMAD.MOV R8, RZ, RZ, -R8 ;  /* 0x000000ffff087224 */ /* 0x000fe400078e0a08 */
[----:B0-----:R-:W-:-:S05]  /*0760*/  IMAD.WIDE.U32 R4, R7, 0x4, R4 ;  /* 0x0000000407047825 */ /* 0x001fca00078e0004 */
[----:B------:R-:W-:-:S07]  /*0770*/  MOV R7, R5 ;  /* 0x0000000500077202 */ /* 0x000fce0000000f00 */
.L_x_9:
[----:B------:R-:W-:-:S06]  /*0780*/  MOV R5, R7 ;  /* 0x0000000700057202 */ /* 0x000fcc0000000f00 */
[----:B------:R0:W2:Y:S01]  /*0790*/  LDG.E R5, desc[UR4][R4.64] ;  /* 0x0000000404057981 */ /* 0x0000a2000c1e1900 */
[----:B------:R-:W-:-:S04]  /*07a0*/  IADD3 R8, PT, PT, R8, 0x1, RZ ;  /* 0x0000000108087810 */ /* 0x000fc80007ffe0ff */
[----:B------:R-:W-:Y:S02]  /*07b0*/  ISETP.NE.AND P1, PT, R8, RZ, PT ;  /* 0x000000ff0800720c */ /* 0x000fe40003f25270 */
[----:B0-----:R-:W-:-:S04]  /*07c0*/  IADD3 R4, P2, PT, R4, 0x8000, RZ ;  /* 0x0000800004047810 */ /* 0x001fc80007f5e0ff */
[----:B------:R-:W-:Y:S01]  /*07d0*/  IADD3.X R7, PT, PT, RZ, R7, RZ, P2, !PT ;  /* 0x00000007ff077210 */ /* 0x000fe200017fe4ff */
[----:B--2---:R-:W-:-:S06]  /*07e0*/  IMAD R0, R5, R5, R0 ;  /* 0x0000000505007224 */ /* 0x004fcc00078e0200 */
[----:B------:R-:W-:Y:S05]  /*07f0*/  @P1 BRA `(.L_x_9) ;  /* 0xfffffffc00e01947 */ /* 0x000fea000383ffff */
.L_x_1:
[----:B------:R-:W-:Y:S05]  /*0800*/  BSYNC.RECONVERGENT B0 ;  /* 0x0000000000007941 */ /* 0x000fea0003800200 */
.L_x_0:
[----:B------:R-:W0:Y:S02]  /*0810*/  LDC.64 R4, c[0x0][0x388] ;  /* 0x0000e200ff047b82 */ /* 0x000e240000000a00 */
[----:B0-----:R-:W-:-:S05]  /*0820*/  IMAD.WIDE.U32 R6, R6, 0x4, R4 ;  /* 0x0000000406067825 */ /* 0x001fca00078e0004 */
[----:B------:R0:W-:Y:S01]  /*0830*/  STG.E desc[UR4][R6.64], R0 ;  /* 0x0000000006007986 */ /* 0x0001e2000c101904 */
[----:B------:R-:W-:Y:S05]  /*0840*/  @P0 EXIT ;  /* 0x000000000000094d */ /* 0x000fea0003800000 */
[----:B------:R-:W-:-:S05]  /*0850*/  CS2R R4, SR_CLOCKLO ;  /* 0x0000000000047805 */ /* 0x000fca0000015000 */
[----:B------:R-:W-:Y:S01]  /*0860*/  STG.E.64 desc[UR4][R2.64+0x100], R4 ;  /* 0x0001000402007986 */ /* 0x000fe2000c101b04 */
[----:B------:R-:W-:Y:S05]  /*0870*/  EXIT ;  /* 0x000000000000794d */ /* 0x000fea0003800000 */
.L_x_10:
[----:B------:R-:W-:-:S00]  /*0880*/  BRA `(.L_x_10) ;  /* 0xfffffffc00fc7947 */ /* 0x000fc0000383ffff */
[----:B------:R-:W-:-:S00]  /*0890*/  NOP ;  /* 0x0000000000007918 */ /* 0x000fc00000000000 */
        /* <DEDUP_REMOVED lines=14> */
.L_x_11:


//--------------------- .nv.shared.reserved.0     --------------------------
	.section	.nv.shared.reserved.0,"aw",@nobits
	.weak		__nv_reservedSMEM_offset_0_alias
	.size		__nv_reservedSMEM_offset_0_alias, 0, 64
	.other		__nv_reservedSMEM_offset_0_alias,@"STO_CUDA_RESERVED_SHARED STV_DEFAULT"
__nv_reservedSMEM_offset_0_alias:
	.zero		0
	.zero		64


//--------------------- .nv.constant0._Z12sumOfSquaresPiS_Pl --------------------------
	.section	.nv.constant0._Z12sumOfSquaresPiS_Pl,"a",@progbits
	.sectionflags	@""
	.align	4
.nv.constant0._Z12sumOfSquaresPiS_Pl:
	.zero		920


//--------------------- SYMBOLS --------------------------

	.type		.nv.reservedSmem.offset0,@object
	.size		.nv.reservedSmem.offset0,0x4
